	.headerflags	@"EF_CUDA_TEXMODE_UNIFIED EF_CUDA_64BIT_ADDRESS EF_CUDA_ACCELERATORS EF_CUDA_SM90 EF_CUDA_VIRTUAL_SM(EF_CUDA_SM90)"
	.elftype	@"ET_EXEC"


//--------------------- .nv.info                  --------------------------
	.section	.nv.info,"",@"SHT_CUDA_INFO"
	.align	4


	//----- nvinfo : EIATTR_REGCOUNT
	.align		4
        /*0000*/ 	.byte	0x04, 0x2f
        /*0002*/ 	.short	(.L_1 - .L_0)
	.align		4
.L_0:
        /*0004*/ 	.word	index@(triton_poi_fused_convolution_41)
        /*0008*/ 	.word	0x00000013


	//----- nvinfo : EIATTR_MIN_STACK_SIZE
	.align		4
.L_1:
        /*000c*/ 	.byte	0x04, 0x12
        /*000e*/ 	.short	(.L_3 - .L_2)
	.align		4
.L_2:
        /*0010*/ 	.word	index@(triton_poi_fused_convolution_41)
        /*0014*/ 	.word	0x00000000


	//----- nvinfo : EIATTR_FRAME_SIZE
	.align		4
.L_3:
        /*0018*/ 	.byte	0x04, 0x11
        /*001a*/ 	.short	(.L_5 - .L_4)
	.align		4
.L_4:
        /*001c*/ 	.word	index@(triton_poi_fused_convolution_41)
        /*0020*/ 	.word	0x00000000


	//----- nvinfo : EIATTR_MIN_STACK_SIZE
	.align		4
.L_5:
        /*0024*/ 	.byte	0x04, 0x12
        /*0026*/ 	.short	(.L_7 - .L_6)
	.align		4
.L_6:
        /*0028*/ 	.word	index@(triton_poi_fused_convolution_41)
        /*002c*/ 	.word	0x00000000
.L_7:


//--------------------- .nv.info.triton_poi_fused_convolution_41 --------------------------
	.section	.nv.info.triton_poi_fused_convolution_41,"",@"SHT_CUDA_INFO"
	.sectionflags	@""
	.align	4


	//----- nvinfo : EIATTR_CUDA_API_VERSION
	.align		4
        /*0000*/ 	.byte	0x04, 0x37
        /*0002*/ 	.short	(.L_9 - .L_8)
.L_8:
        /*0004*/ 	.word	0x0000007c


	//----- nvinfo : EIATTR_KPARAM_INFO
	.align		4
.L_9:
        /*0008*/ 	.byte	0x04, 0x17
        /*000a*/ 	.short	(.L_11 - .L_10)
.L_10:
        /*000c*/ 	.word	0x00000000
        /*0010*/ 	.short	0x0004
        /*0012*/ 	.short	0x001c
        /*0014*/ 	.byte	0x00, 0xf0, 0x11, 0x00


	//----- nvinfo : EIATTR_KPARAM_INFO
	.align		4
.L_11:
        /*0018*/ 	.byte	0x04, 0x17
        /*001a*/ 	.short	(.L_13 - .L_12)
.L_12:
        /*001c*/ 	.word	0x00000000
        /*0020*/ 	.short	0x0003
        /*0022*/ 	.short	0x0018
        /*0024*/ 	.byte	0x00, 0xf0, 0x11, 0x00


	//----- nvinfo : EIATTR_KPARAM_INFO
	.align		4
.L_13:
        /*0028*/ 	.byte	0x04, 0x17
        /*002a*/ 	.short	(.L_15 - .L_14)
.L_14:
        /*002c*/ 	.word	0x00000000
        /*0030*/ 	.short	0x0002
        /*0032*/ 	.short	0x0010
        /*0034*/ 	.byte	0x00, 0xf4, 0x21, 0x00


	//----- nvinfo : EIATTR_KPARAM_INFO
	.align		4
.L_15:
        /*0038*/ 	.byte	0x04, 0x17
        /*003a*/ 	.short	(.L_17 - .L_16)
.L_16:
        /*003c*/ 	.word	0x00000000
        /*0040*/ 	.short	0x0001
        /*0042*/ 	.short	0x0008
        /*0044*/ 	.byte	0x00, 0xf4, 0x21, 0x00


	//----- nvinfo : EIATTR_KPARAM_INFO
	.align		4
.L_17:
        /*0048*/ 	.byte	0x04, 0x17
        /*004a*/ 	.short	(.L_19 - .L_18)
.L_18:
        /*004c*/ 	.word	0x00000000
        /*0050*/ 	.short	0x0000
        /*0052*/ 	.short	0x0000
        /*0054*/ 	.byte	0x00, 0xf4, 0x21, 0x00


	//----- nvinfo : EIATTR_SPARSE_MMA_MASK
	.align		4
.L_19:
        /*0058*/ 	.byte	0x03, 0x50
        /*005a*/ 	.short	0x0000


	//----- nvinfo : EIATTR_MAXREG_COUNT
	.align		4
        /*005c*/ 	.byte	0x03, 0x1b
        /*005e*/ 	.short	0x00ff


	//----- nvinfo : EIATTR_EXIT_INSTR_OFFSETS
	.align		4
        /*0060*/ 	.byte	0x04, 0x1c
        /*0062*/ 	.short	(.L_21 - .L_20)


	//   ....[0]....
.L_20:
        /*0064*/ 	.word	0x000002f0


	//   ....[1]....
        /*0068*/ 	.word	0x00000370


	//----- nvinfo : EIATTR_REQNTID
	.align		4
.L_21:
        /*006c*/ 	.byte	0x04, 0x10
        /*006e*/ 	.short	(.L_23 - .L_22)
.L_22:
        /*0070*/ 	.word	0x00000080
        /*0074*/ 	.word	0x00000001
        /*0078*/ 	.word	0x00000001


	//----- nvinfo : EIATTR_CBANK_PARAM_SIZE
	.align		4
.L_23:
        /*007c*/ 	.byte	0x03, 0x19
        /*007e*/ 	.short	0x0020


	//----- nvinfo : EIATTR_PARAM_CBANK
	.align		4
        /*0080*/ 	.byte	0x04, 0x0a
        /*0082*/ 	.short	(.L_25 - .L_24)
	.align		4
.L_24:
        /*0084*/ 	.word	index@(.nv.constant0.triton_poi_fused_convolution_41)
        /*0088*/ 	.short	0x0210
        /*008a*/ 	.short	0x0020


	//----- nvinfo : EIATTR_SW_WAR
	.align		4
.L_25:
        /*008c*/ 	.byte	0x04, 0x36
        /*008e*/ 	.short	(.L_27 - .L_26)
.L_26:
        /*0090*/ 	.word	0x00000008
.L_27:


//--------------------- .nv.callgraph             --------------------------
	.section	.nv.callgraph,"",@"SHT_CUDA_CALLGRAPH"
	.align	4
	.sectionentsize	8
	.align		4
        /*0000*/ 	.word	0x00000000
	.align		4
        /*0004*/ 	.word	0xffffffff
	.align		4
        /*0008*/ 	.word	0x00000000
	.align		4
        /*000c*/ 	.word	0xfffffffe
	.align		4
        /*0010*/ 	.word	0x00000000
	.align		4
        /*0014*/ 	.word	0xfffffffd
	.align		4
        /*0018*/ 	.word	0x00000000
	.align		4
        /*001c*/ 	.word	0xfffffffc


//--------------------- .text.triton_poi_fused_convolution_41 --------------------------
	.section	.text.triton_poi_fused_convolution_41,"ax",@progbits
	.sectionflags	@"SHF_BARRIERS=1"
	.align	128
        .global         triton_poi_fused_convolution_41
        .type           triton_poi_fused_convolution_41,@function
        .size           triton_poi_fused_convolution_41,(.L_x_1 - triton_poi_fused_convolution_41)
        .other          triton_poi_fused_convolution_41,@"STO_CUDA_ENTRY STV_DEFAULT"
triton_poi_fused_convolution_41:
.text.triton_poi_fused_convolution_41:
[----:B------:R-:W0:Y:S02]  /*0000*/  LDC R1, c[0x0][0x28] ;  /* 0x00000a00ff017b82 */ /* 0x000e240000000800 */
[----:B------:R-:W1:Y:S01]  /*0010*/  S2R R13, SR_CTAID.Y ;  /* 0x00000000000d7919 */ /* 0x000e620000002600 */
[----:B------:R-:W2:Y:S01]  /*0020*/  LDC.64 R8, c[0x0][0x210] ;  /* 0x00008400ff087b82 */ /* 0x000ea20000000a00 */
[----:B------:R-:W-:Y:S01]  /*0030*/  CS2R R4, SRZ ;  /* 0x0000000000047805 */ /* 0x000fe2000001ff00 */
[----:B------:R-:W-:Y:S01]  /*0040*/  ULDC.64 UR6, c[0x0][0x208] ;  /* 0x0000820000067ab9 */ /* 0x000fe20000000a00 */
[----:B------:R-:W3:Y:S01]  /*0050*/  S2R R6, SR_TID.X ;  /* 0x0000000000067919 */ /* 0x000ee20000002100 */
[----:B------:R-:W4:Y:S01]  /*0060*/  S2R R7, SR_CTAID.X ;  /* 0x0000000000077919 */ /* 0x000f220000002500 */
[----:B-1----:R-:W-:Y:S02]  /*0070*/  IMAD.SHL.U32 R13, R13, 0x8, RZ ;  /* 0x000000080d0d7824 */ /* 0x002fe400078e00ff */
[----:B---3--:R-:W-:Y:S01]  /*0080*/  IMAD.SHL.U32 R0, R6, 0x2, RZ ;  /* 0x0000000206007824 */ /* 0x008fe200078e00ff */
[----:B------:R-:W-:Y:S01]  /*0090*/  SHF.R.U32.HI R14, RZ, 0x2, R6 ;  /* 0x00000002ff0e7819 */ /* 0x000fe20000011606 */
[----:B----4-:R-:W-:-:S03]  /*00a0*/  IMAD.SHL.U32 R7, R7, 0x20, RZ ;  /* 0x0000002007077824 */ /* 0x010fc600078e00ff */
[----:B------:R-:W-:Y:S02]  /*00b0*/  LOP3.LUT R2, R13, 0x6, R0, 0xf8, !PT ;  /* 0x000000060d027812 */ /* 0x000fe400078ef800 */
[----:B------:R-:W-:Y:S02]  /*00c0*/  SGXT.U32 R14, R14, 0x5 ;  /* 0x000000050e0e781a */ /* 0x000fe40000000000 */
[----:B------:R-:W-:Y:S02]  /*00d0*/  ISETP.GE.AND P0, PT, R2, 0x8, PT ;  /* 0x000000080200780c */ /* 0x000fe40003f06270 */
[----:B------:R-:W-:-:S05]  /*00e0*/  LOP3.LUT R3, R7, R14, RZ, 0xfc, !PT ;  /* 0x0000000e07037212 */ /* 0x000fca00078efcff */
[----:B------:R-:W-:-:S04]  /*00f0*/  IMAD R3, R2, 0x800, R3 ;  /* 0x0000080002037824 */ /* 0x000fc800078e0203 */
[----:B------:R-:W-:Y:S02]  /*0100*/  IMAD.SHL.U32 R3, R3, 0x2, RZ ;  /* 0x0000000203037824 */ /* 0x000fe400078e00ff */
[----:B------:R-:W1:Y:S02]  /*0110*/  @!P0 LDC.64 R10, c[0x0][0x218] ;  /* 0x00008600ff0a8b82 */ /* 0x000e640000000a00 */
[----:B--2---:R-:W-:Y:S01]  /*0120*/  IMAD.WIDE R8, R3, 0x4, R8 ;  /* 0x0000000403087825 */ /* 0x004fe200078e0208 */
[----:B------:R-:W-:-:S06]  /*0130*/  CS2R R2, SRZ ;  /* 0x0000000000027805 */ /* 0x000fcc000001ff00 */
[----:B------:R2:W3:Y:S04]  /*0140*/  @!P0 LDG.E.EL.64 R2, desc[UR6][R8.64] ;  /* 0x0000000608028981 */ /* 0x0004e8000c2e1b00 */
[----:B-1----:R-:W3:Y:S01]  /*0150*/  @!P0 LDG.E.EL.64 R4, desc[UR6][R10.64] ;  /* 0x000000060a048981 */ /* 0x002ee2000c2e1b00 */
[----:B------:R-:W1:Y:S01]  /*0160*/  S2UR UR5, SR_CgaCtaId ;  /* 0x00000000000579c3 */ /* 0x000e620000008800 */
[----:B------:R-:W-:Y:S01]  /*0170*/  IMAD.SHL.U32 R12, R6, 0x40, RZ ;  /* 0x00000040060c7824 */ /* 0x000fe200078e00ff */
[----:B------:R-:W-:-:S04]  /*0180*/  UMOV UR4, 0x400 ;  /* 0x0000040000047882 */ /* 0x000fc80000000000 */
[----:B------:R-:W-:-:S04]  /*0190*/  LOP3.LUT R15, R12, 0xc0, RZ, 0xc0, !PT ;  /* 0x000000c00c0f7812 */ /* 0x000fc800078ec0ff */
[C---:B------:R-:W-:Y:S02]  /*01a0*/  LOP3.LUT R16, R15.reuse, 0x20, RZ, 0xfc, !PT ;  /* 0x000000200f107812 */ /* 0x040fe400078efcff */
[----:B------:R-:W-:Y:S01]  /*01b0*/  LOP3.LUT R14, R15, R14, RZ, 0xfc, !PT ;  /* 0x0000000e0f0e7212 */ /* 0x000fe200078efcff */
[----:B-1----:R-:W-:-:S06]  /*01c0*/  UPRMT UR4, UR5, 0x654, UR4 ;  /* 0x0000065405047896 */ /* 0x002fcc0008000004 */
[----:B------:R-:W-:Y:S02]  /*01d0*/  LEA.HI R15, R15, UR4, RZ, 0x1d ;  /* 0x000000040f0f7c11 */ /* 0x000fe4000f8fe8ff */
[----:B--2---:R-:W-:-:S03]  /*01e0*/  LEA.HI R9, R16, UR4, RZ, 0x1d ;  /* 0x0000000410097c11 */ /* 0x004fc6000f8fe8ff */
[C---:B------:R-:W-:Y:S02]  /*01f0*/  IMAD R15, R14.reuse, 0x4, R15 ;  /* 0x000000040e0f7824 */ /* 0x040fe400078e020f */
[----:B------:R-:W-:Y:S01]  /*0200*/  IMAD R14, R14, 0x4, R9 ;  /* 0x000000040e0e7824 */ /* 0x000fe200078e0209 */
[----:B------:R-:W-:-:S04]  /*0210*/  SHF.R.U32.HI R12, RZ, 0x4, R6 ;  /* 0x00000004ff0c7819 */ /* 0x000fc80000011606 */
[----:B------:R-:W-:-:S04]  /*0220*/  SGXT.U32 R12, R12, 0x3 ;  /* 0x000000030c0c781a */ /* 0x000fc80000000000 */
[----:B------:R-:W-:Y:S02]  /*0230*/  LOP3.LUT R12, R13, R12, RZ, 0xfc, !PT ;  /* 0x0000000c0d0c7212 */ /* 0x000fe400078efcff */
[----:B------:R-:W-:Y:S02]  /*0240*/  SHF.R.U32.HI R8, RZ, 0x2, R6 ;  /* 0x00000002ff087819 */ /* 0x000fe40000011606 */
[----:B------:R-:W-:Y:S01]  /*0250*/  ISETP.GE.AND P0, PT, R12, 0x8, PT ;  /* 0x000000080c00780c */ /* 0x000fe20003f06270 */
[----:B------:R-:W-:Y:S01]  /*0260*/  IMAD.SHL.U32 R6, R6, 0x8, RZ ;  /* 0x0000000806067824 */ /* 0x000fe200078e00ff */
[----:B------:R-:W-:-:S04]  /*0270*/  LOP3.LUT R8, R8, 0x1c, RZ, 0xc0, !PT ;  /* 0x0000001c08087812 */ /* 0x000fc800078ec0ff */
[----:B------:R-:W-:-:S04]  /*0280*/  LOP3.LUT R9, R6, 0x3f8, RZ, 0xc0, !PT ;  /* 0x000003f806097812 */ /* 0x000fc800078ec0ff */
[----:B------:R-:W-:Y:S01]  /*0290*/  IADD3 R8, R9, UR4, R8 ;  /* 0x0000000409087c10 */ /* 0x000fe2000fffe008 */
[----:B---3--:R-:W-:Y:S01]  /*02a0*/  FADD R2, R4, R2 ;  /* 0x0000000204027221 */ /* 0x008fe20000000000 */
[----:B------:R-:W-:-:S04]  /*02b0*/  FADD R3, R5, R3 ;  /* 0x0000000305037221 */ /* 0x000fc80000000000 */
[----:B------:R1:W-:Y:S04]  /*02c0*/  STS [R15], R2 ;  /* 0x000000020f007388 */ /* 0x0003e80000000800 */
[----:B------:R1:W-:Y:S01]  /*02d0*/  STS [R14+0x80], R3 ;  /* 0x000080030e007388 */ /* 0x0003e20000000800 */
[----:B------:R-:W-:Y:S06]  /*02e0*/  BAR.SYNC.DEFER_BLOCKING 0x0 ;  /* 0x0000000000007b1d */ /* 0x000fec0000010000 */
[----:B-1----:R-:W-:Y:S05]  /*02f0*/  @P0 EXIT ;  /* 0x000000000000094d */ /* 0x002fea0003800000 */
[----:B------:R-:W-:Y:S01]  /*0300*/  LDS R4, [R8] ;  /* 0x0000000008047984 */ /* 0x000fe20000000800 */
[----:B------:R-:W0:Y:S01]  /*0310*/  LDC.64 R2, c[0x0][0x220] ;  /* 0x00008800ff027b82 */ /* 0x000e220000000a00 */
[----:B------:R-:W-:Y:S02]  /*0320*/  LOP3.LUT R7, R7, 0x1e, R0, 0xf8, !PT ;  /* 0x0000001e07077812 */ /* 0x000fe400078ef800 */
[----:B------:R-:W1:Y:S03]  /*0330*/  LDS R5, [R8+0x4] ;  /* 0x0000040008057984 */ /* 0x000e660000000800 */
[----:B------:R-:W-:-:S04]  /*0340*/  IMAD R7, R12, 0x1000, R7 ;  /* 0x000010000c077824 */ /* 0x000fc800078e0207 */
[----:B0-----:R-:W-:-:S05]  /*0350*/  IMAD.WIDE R2, R7, 0x4, R2 ;  /* 0x0000000407027825 */ /* 0x001fca00078e0202 */
[----:B-1----:R-:W-:Y:S01]  /*0360*/  STG.E.64 desc[UR6][R2.64], R4 ;  /* 0x0000000402007986 */ /* 0x002fe2000c101b06 */
[----:B------:R-:W-:Y:S05]  /*0370*/  EXIT ;  /* 0x000000000000794d */ /* 0x000fea0003800000 */
.L_x_0:
[----:B------:R-:W-:-:S00]  /*0380*/  BRA `(.L_x_0) ;  /* 0xfffffffc00fc7947 */ /* 0x000fc0000383ffff */
[----:B------:R-:W-:-:S00]  /*0390*/  NOP ;  /* 0x0000000000007918 */ /* 0x000fc00000000000 */
        /* <DEDUP_REMOVED lines=14> */
.L_x_1:


//--------------------- .nv.shared.triton_poi_fused_convolution_41 --------------------------
	.section	.nv.shared.triton_poi_fused_convolution_41,"aw",@nobits
	.sectionflags	@""
	.align	16
	.zero		1024


//--------------------- .nv.constant0.triton_poi_fused_convolution_41 --------------------------
	.section	.nv.constant0.triton_poi_fused_convolution_41,"a",@progbits
	.sectionflags	@""
	.align	4
.nv.constant0.triton_poi_fused_convolution_41:
	.zero		560
